//
// Generated by NVIDIA NVVM Compiler
//
// Compiler Build ID: CL-36424714
// Cuda compilation tools, release 13.0, V13.0.88
// Based on NVVM 20.0.0
//

.version 9.0
.target sm_100
.address_size 64

	// .globl	_Z25unique_idx_calc_threadIdxPi
.extern .func  (.param .b32 func_retval0) vprintf
(
	.param .b64 vprintf_param_0,
	.param .b64 vprintf_param_1
)
;
.global .align 1 .b8 $str[30] = {116, 104, 114, 101, 97, 100, 73, 100, 120, 32, 58, 32, 37, 100, 44, 32, 32, 118, 97, 108, 117, 101, 32, 58, 32, 37, 100, 32, 10};
.global .align 1 .b8 $str$1[58] = {98, 108, 111, 99, 107, 73, 100, 120, 46, 120, 32, 58, 32, 37, 100, 44, 32, 116, 104, 114, 101, 97, 100, 73, 100, 120, 46, 120, 32, 58, 32, 37, 100, 44, 32, 103, 105, 100, 32, 58, 32, 37, 100, 44, 32, 118, 97, 108, 117, 101, 32, 58, 32, 37, 100, 32, 10};

.visible .entry _Z25unique_idx_calc_threadIdxPi(
	.param .u64 .ptr .align 1 _Z25unique_idx_calc_threadIdxPi_param_0
)
{
	.local .align 8 .b8 	__local_depot0[8];
	.reg .b64 	%SP;
	.reg .b64 	%SPL;
	.reg .b32 	%r<5>;
	.reg .b64 	%rd<9>;

	mov.u64 	%SPL, __local_depot0;
	cvta.local.u64 	%SP, %SPL;
	ld.param.u64 	%rd1, [_Z25unique_idx_calc_threadIdxPi_param_0];
	cvta.to.global.u64 	%rd2, %rd1;
	add.u64 	%rd3, %SP, 0;
	add.u64 	%rd4, %SPL, 0;
	mov.u32 	%r1, %tid.x;
	mul.wide.u32 	%rd5, %r1, 4;
	add.s64 	%rd6, %rd2, %rd5;
	ld.global.u32 	%r2, [%rd6];
	st.local.v2.u32 	[%rd4], {%r1, %r2};
	mov.u64 	%rd7, $str;
	cvta.global.u64 	%rd8, %rd7;
	{ // callseq 0, 0
	.param .b64 param0;
	st.param.b64 	[param0], %rd8;
	.param .b64 param1;
	st.param.b64 	[param1], %rd3;
	.param .b32 retval0;
	call.uni (retval0), 
	vprintf, 
	(
	param0, 
	param1
	);
	ld.param.b32 	%r3, [retval0];
	} // callseq 0
	ret;

}
	// .globl	_Z22unique_gid_calculationPi
.visible .entry _Z22unique_gid_calculationPi(
	.param .u64 .ptr .align 1 _Z22unique_gid_calculationPi_param_0
)
{
	.local .align 16 .b8 	__local_depot1[16];
	.reg .b64 	%SP;
	.reg .b64 	%SPL;
	.reg .b32 	%r<8>;
	.reg .b64 	%rd<9>;

	mov.u64 	%SPL, __local_depot1;
	cvta.local.u64 	%SP, %SPL;
	ld.param.u64 	%rd1, [_Z22unique_gid_calculationPi_param_0];
	cvta.to.global.u64 	%rd2, %rd1;
	add.u64 	%rd3, %SP, 0;
	add.u64 	%rd4, %SPL, 0;
	mov.u32 	%r1, %tid.x;
	mov.u32 	%r2, %ctaid.x;
	mov.u32 	%r3, %ntid.x;
	mad.lo.s32 	%r4, %r2, %r3, %r1;
	mul.wide.s32 	%rd5, %r4, 4;
	add.s64 	%rd6, %rd2, %rd5;
	ld.global.u32 	%r5, [%rd6];
	st.local.v4.u32 	[%rd4], {%r2, %r1, %r4, %r5};
	mov.u64 	%rd7, $str$1;
	cvta.global.u64 	%rd8, %rd7;
	{ // callseq 1, 0
	.param .b64 param0;
	st.param.b64 	[param0], %rd8;
	.param .b64 param1;
	st.param.b64 	[param1], %rd3;
	.param .b32 retval0;
	call.uni (retval0), 
	vprintf, 
	(
	param0, 
	param1
	);
	ld.param.b32 	%r6, [retval0];
	} // callseq 1
	ret;

}


// ===== COMPILED SASS (sm_100) =====

	.target	sm_100

	.elftype	@"ET_EXEC"


//--------------------- .note.nv.tkinfo           --------------------------
	.section	.note.nv.tkinfo,"",@"SHT_NOTE"
	.sectionflags	@"SHF_NOTE_NV_TKINFO"
	.tkinfo
        /*0018*/ 	.word	0x00000002
        /*0030*/ 	.string	""
        /*0030*/ 	.string	"ptxas"
        /*0030*/ 	.string	"Cuda compilation tools, release 13.0, V13.0.88"
        /*0030*/ 	.string	"Build cuda_13.0.r13.0/compiler.36424714_0"
        /*0030*/ 	.string	"-arch sm_100 -m 64 "



//--------------------- .note.nv.cuinfo           --------------------------
	.section	.note.nv.cuinfo,"",@"SHT_NOTE"
	.sectionflags	@"SHF_NOTE_NV_CUINFO"
        /*0018*/ 	.short	0x0002
        /*001a*/ 	.short	0x0064
        /*001c*/ 	.short	0x0082
	.zero		2


//--------------------- .nv.info                  --------------------------
	.section	.nv.info,"",@"SHT_CUDA_INFO"
	.align	4


	//----- nvinfo : EIATTR_REGCOUNT
	.align		4
        /*0000*/ 	.byte	0x04, 0x2f
        /*0002*/ 	.short	(.L_3 - .L_2)
	.align		4
.L_2:
        /*0004*/ 	.word	index@(_Z25unique_idx_calc_threadIdxPi)
        /*0008*/ 	.word	0x00000018


	//----- nvinfo : EIATTR_FRAME_SIZE
	.align		4
.L_3:
        /*000c*/ 	.byte	0x04, 0x11
        /*000e*/ 	.short	(.L_5 - .L_4)
	.align		4
.L_4:
        /*0010*/ 	.word	index@(_Z25unique_idx_calc_threadIdxPi)
        /*0014*/ 	.word	0x00000008


	//----- nvinfo : EIATTR_REGCOUNT
	.align		4
.L_5:
        /*0018*/ 	.byte	0x04, 0x2f
        /*001a*/ 	.short	(.L_7 - .L_6)
	.align		4
.L_6:
        /*001c*/ 	.word	index@(_Z22unique_gid_calculationPi)
        /*0020*/ 	.word	0x00000018


	//----- nvinfo : EIATTR_FRAME_SIZE
	.align		4
.L_7:
        /*0024*/ 	.byte	0x04, 0x11
        /*0026*/ 	.short	(.L_9 - .L_8)
	.align		4
.L_8:
        /*0028*/ 	.word	index@(_Z22unique_gid_calculationPi)
        /*002c*/ 	.word	0x00000010


	//----- nvinfo : EIATTR_MIN_STACK_SIZE
	.align		4
.L_9:
        /*0030*/ 	.byte	0x04, 0x12
        /*0032*/ 	.short	(.L_11 - .L_10)
	.align		4
.L_10:
        /*0034*/ 	.word	index@(_Z22unique_gid_calculationPi)
        /*0038*/ 	.word	0x00000010


	//----- nvinfo : EIATTR_MIN_STACK_SIZE
	.align		4
.L_11:
        /*003c*/ 	.byte	0x04, 0x12
        /*003e*/ 	.short	(.L_13 - .L_12)
	.align		4
.L_12:
        /*0040*/ 	.word	index@(_Z25unique_idx_calc_threadIdxPi)
        /*0044*/ 	.word	0x00000008
.L_13:


//--------------------- .nv.compat                --------------------------
	.section	.nv.compat,"",@"SHT_CUDA_COMPAT_INFO"
	.align	4
        /*0000*/ 	.byte	0x02, 0x09, 0x00, 0x00, 0x02, 0x02, 0x01, 0x00, 0x02, 0x05, 0x05, 0x00, 0x03, 0x07, 0x01, 0x01
        /*0010*/ 	.byte	0x02, 0x03, 0x00, 0x00, 0x02, 0x06, 0x01, 0x00, 0x04, 0x0b, 0x08, 0x00, 0x09, 0x00, 0x00, 0x00
        /*0020*/ 	.byte	0x00, 0x00, 0x00, 0x00


//--------------------- .nv.info._Z22unique_gid_calculationPi --------------------------
	.section	.nv.info._Z22unique_gid_calculationPi,"",@"SHT_CUDA_INFO"
	.sectionflags	@""
	.align	4


	//----- nvinfo : EIATTR_CUDA_API_VERSION
	.align		4
        /*0000*/ 	.byte	0x04, 0x37
        /*0002*/ 	.short	(.L_15 - .L_14)
.L_14:
        /*0004*/ 	.word	0x00000082


	//----- nvinfo : EIATTR_KPARAM_INFO
	.align		4
.L_15:
        /*0008*/ 	.byte	0x04, 0x17
        /*000a*/ 	.short	(.L_17 - .L_16)
.L_16:
        /*000c*/ 	.word	0x00000000
        /*0010*/ 	.short	0x0000
        /*0012*/ 	.short	0x0000
        /*0014*/ 	.byte	0x00, 0xf5, 0x21, 0x00


	//----- nvinfo : EIATTR_SPARSE_MMA_MASK
	.align		4
.L_17:
        /*0018*/ 	.byte	0x03, 0x50
        /*001a*/ 	.short	0x0000


	//----- nvinfo : EIATTR_MAXREG_COUNT
	.align		4
        /*001c*/ 	.byte	0x03, 0x1b
        /*001e*/ 	.short	0x00ff


	//----- nvinfo : EIATTR_EXTERNS
	.align		4
        /*0020*/ 	.byte	0x04, 0x0f
        /*0022*/ 	.short	(.L_19 - .L_18)


	//   ....[0]....
	.align		4
.L_18:
        /*0024*/ 	.word	index@(vprintf)


	//----- nvinfo : EIATTR_MERCURY_ISA_VERSION
	.align		4
.L_19:
        /*0028*/ 	.byte	0x03, 0x5f
        /*002a*/ 	.short	0x0101


	//----- nvinfo : EIATTR_VRC_CTA_INIT_COUNT
	.align		4
        /*002c*/ 	.byte	0x02, 0x4a
	.zero		1
	.zero		1


	//----- nvinfo : EIATTR_SYSCALL_OFFSETS
	.align		4
        /*0030*/ 	.byte	0x04, 0x46
        /*0032*/ 	.short	(.L_21 - .L_20)


	//   ....[0]....
.L_20:
        /*0034*/ 	.word	0x00000150


	//----- nvinfo : EIATTR_EXIT_INSTR_OFFSETS
	.align		4
.L_21:
        /*0038*/ 	.byte	0x04, 0x1c
        /*003a*/ 	.short	(.L_23 - .L_22)


	//   ....[0]....
.L_22:
        /*003c*/ 	.word	0x00000160


	//----- nvinfo : EIATTR_CBANK_PARAM_SIZE
	.align		4
.L_23:
        /*0040*/ 	.byte	0x03, 0x19
        /*0042*/ 	.short	0x0008


	//----- nvinfo : EIATTR_PARAM_CBANK
	.align		4
        /*0044*/ 	.byte	0x04, 0x0a
        /*0046*/ 	.short	(.L_25 - .L_24)
	.align		4
.L_24:
        /*0048*/ 	.word	index@(.nv.constant0._Z22unique_gid_calculationPi)
        /*004c*/ 	.short	0x0380
        /*004e*/ 	.short	0x0008


	//----- nvinfo : EIATTR_SW_WAR
	.align		4
.L_25:
        /*0050*/ 	.byte	0x04, 0x36
        /*0052*/ 	.short	(.L_27 - .L_26)
.L_26:
        /*0054*/ 	.word	0x00000008
.L_27:


//--------------------- .nv.info._Z25unique_idx_calc_threadIdxPi --------------------------
	.section	.nv.info._Z25unique_idx_calc_threadIdxPi,"",@"SHT_CUDA_INFO"
	.sectionflags	@""
	.align	4


	//----- nvinfo : EIATTR_CUDA_API_VERSION
	.align		4
        /*0000*/ 	.byte	0x04, 0x37
        /*0002*/ 	.short	(.L_29 - .L_28)
.L_28:
        /*0004*/ 	.word	0x00000082


	//----- nvinfo : EIATTR_KPARAM_INFO
	.align		4
.L_29:
        /*0008*/ 	.byte	0x04, 0x17
        /*000a*/ 	.short	(.L_31 - .L_30)
.L_30:
        /*000c*/ 	.word	0x00000000
        /*0010*/ 	.short	0x0000
        /*0012*/ 	.short	0x0000
        /*0014*/ 	.byte	0x00, 0xf5, 0x21, 0x00


	//----- nvinfo : EIATTR_SPARSE_MMA_MASK
	.align		4
.L_31:
        /*0018*/ 	.byte	0x03, 0x50
        /*001a*/ 	.short	0x0000


	//----- nvinfo : EIATTR_MAXREG_COUNT
	.align		4
        /*001c*/ 	.byte	0x03, 0x1b
        /*001e*/ 	.short	0x00ff


	//----- nvinfo : EIATTR_EXTERNS
	.align		4
        /*0020*/ 	.byte	0x04, 0x0f
        /*0022*/ 	.short	(.L_33 - .L_32)


	//   ....[0]....
	.align		4
.L_32:
        /*0024*/ 	.word	index@(vprintf)


	//----- nvinfo : EIATTR_MERCURY_ISA_VERSION
	.align		4
.L_33:
        /*0028*/ 	.byte	0x03, 0x5f
        /*002a*/ 	.short	0x0101


	//----- nvinfo : EIATTR_VRC_CTA_INIT_COUNT
	.align		4
        /*002c*/ 	.byte	0x02, 0x4a
	.zero		1
	.zero		1


	//----- nvinfo : EIATTR_SYSCALL_OFFSETS
	.align		4
        /*0030*/ 	.byte	0x04, 0x46
        /*0032*/ 	.short	(.L_35 - .L_34)


	//   ....[0]....
.L_34:
        /*0034*/ 	.word	0x00000120


	//----- nvinfo : EIATTR_EXIT_INSTR_OFFSETS
	.align		4
.L_35:
        /*0038*/ 	.byte	0x04, 0x1c
        /*003a*/ 	.short	(.L_37 - .L_36)


	//   ....[0]....
.L_36:
        /*003c*/ 	.word	0x00000130


	//----- nvinfo : EIATTR_CBANK_PARAM_SIZE
	.align		4
.L_37:
        /*0040*/ 	.byte	0x03, 0x19
        /*0042*/ 	.short	0x0008


	//----- nvinfo : EIATTR_PARAM_CBANK
	.align		4
        /*0044*/ 	.byte	0x04, 0x0a
        /*0046*/ 	.short	(.L_39 - .L_38)
	.align		4
.L_38:
        /*0048*/ 	.word	index@(.nv.constant0._Z25unique_idx_calc_threadIdxPi)
        /*004c*/ 	.short	0x0380
        /*004e*/ 	.short	0x0008


	//----- nvinfo : EIATTR_SW_WAR
	.align		4
.L_39:
        /*0050*/ 	.byte	0x04, 0x36
        /*0052*/ 	.short	(.L_41 - .L_40)
.L_40:
        /*0054*/ 	.word	0x00000008
.L_41:


//--------------------- .nv.callgraph             --------------------------
	.section	.nv.callgraph,"",@"SHT_CUDA_CALLGRAPH"
	.align	4
	.sectionentsize	8
	.align		4
        /*0000*/ 	.word	0x00000000
	.align		4
        /*0004*/ 	.word	0xffffffff
	.align		4
        /*0008*/ 	.word	index@(_Z22unique_gid_calculationPi)
	.align		4
        /*000c*/ 	.word	index@(vprintf)
	.align		4
        /*0010*/ 	.word	index@(_Z25unique_idx_calc_threadIdxPi)
	.align		4
        /*0014*/ 	.word	index@(vprintf)
	.align		4
        /*0018*/ 	.word	0x00000000
	.align		4
        /*001c*/ 	.word	0xfffffffe
	.align		4
        /*0020*/ 	.word	0x00000000
	.align		4
        /*0024*/ 	.word	0xfffffffd
	.align		4
        /*0028*/ 	.word	0x00000000
	.align		4
        /*002c*/ 	.word	0xfffffffc


//--------------------- .nv.constant4             --------------------------
	.section	.nv.constant4,"a",@progbits
	.align	8
	.align		8
.nv.constant4:
        /*0000*/ 	.dword	vprintf
	.align		8
        /*0008*/ 	.dword	$str
	.align		8
        /*0010*/ 	.dword	$str$1


//--------------------- .text._Z22unique_gid_calculationPi --------------------------
	.section	.text._Z22unique_gid_calculationPi,"ax",@progbits
	.align	128
        .global         _Z22unique_gid_calculationPi
        .type           _Z22unique_gid_calculationPi,@function
        .size           _Z22unique_gid_calculationPi,(.L_x_4 - _Z22unique_gid_calculationPi)
        .other          _Z22unique_gid_calculationPi,@"STO_CUDA_ENTRY STV_DEFAULT"
_Z22unique_gid_calculationPi:
.text._Z22unique_gid_calculationPi:
[----:B------:R-:W0:Y:S01]  /*0000*/  LDC R1, c[0x0][0x37c] ;  /* 0x0000df00ff017b82 */ /* 0x000e220000000800 */
[----:B------:R-:W1:Y:S07]  /*0010*/  S2R R13, SR_TID.X ;  /* 0x00000000000d7919 */ /* 0x000e6e0000002100 */
[----:B------:R-:W2:Y:S01]  /*0020*/  LDC.64 R2, c[0x0][0x380] ;  /* 0x0000e000ff027b82 */ /* 0x000ea20000000a00 */
[----:B------:R-:W3:Y:S01]  /*0030*/  LDCU UR6, c[0x0][0x2fc] ;  /* 0x00005f80ff0677ac */ /* 0x000ee20008000800 */
[----:B0-----:R-:W-:Y:S01]  /*0040*/  VIADD R1, R1, 0xfffffff0 ;  /* 0xfffffff001017836 */ /* 0x001fe20000000000 */
[----:B------:R-:W1:Y:S01]  /*0050*/  S2R R12, SR_CTAID.X ;  /* 0x00000000000c7919 */ /* 0x000e620000002500 */
[----:B------:R-:W1:Y:S01]  /*0060*/  LDCU UR7, c[0x0][0x360] ;  /* 0x00006c00ff0777ac */ /* 0x000e620008000800 */
[----:B------:R-:W0:Y:S01]  /*0070*/  LDCU.64 UR4, c[0x0][0x358] ;  /* 0x00006b00ff0477ac */ /* 0x000e220008000a00 */
[----:B------:R-:W-:Y:S01]  /*0080*/  MOV R0, 0x0 ;  /* 0x0000000000007802 */ /* 0x000fe20000000f00 */
[----:B------:R-:W4:Y:S01]  /*0090*/  LDCU.64 UR8, c[0x4][0x10] ;  /* 0x01000200ff0877ac */ /* 0x000f220008000a00 */
[----:B-1----:R-:W-:-:S04]  /*00a0*/  IMAD R14, R12, UR7, R13 ;  /* 0x000000070c0e7c24 */ /* 0x002fc8000f8e020d */
[----:B--2---:R-:W-:-:S05]  /*00b0*/  IMAD.WIDE R2, R14, 0x4, R2 ;  /* 0x000000040e027825 */ /* 0x004fca00078e0202 */
[----:B0-----:R-:W2:Y:S01]  /*00c0*/  LDG.E R15, desc[UR4][R2.64] ;  /* 0x00000004020f7981 */ /* 0x001ea2000c1e1900 */
[----:B------:R-:W0:Y:S01]  /*00d0*/  LDCU UR4, c[0x0][0x2f8] ;  /* 0x00005f00ff0477ac */ /* 0x000e220008000800 */
[----:B------:R1:W1:Y:S01]  /*00e0*/  LDC.64 R8, c[0x4][R0] ;  /* 0x0100000000087b82 */ /* 0x0002620000000a00 */
[----:B----4-:R-:W-:Y:S01]  /*00f0*/  IMAD.U32 R4, RZ, RZ, UR8 ;  /* 0x00000008ff047e24 */ /* 0x010fe2000f8e00ff */
[----:B------:R-:W-:Y:S02]  /*0100*/  MOV R5, UR9 ;  /* 0x0000000900057c02 */ /* 0x000fe40008000f00 */
[----:B0-----:R-:W-:-:S04]  /*0110*/  IADD3 R6, P0, PT, R1, UR4, RZ ;  /* 0x0000000401067c10 */ /* 0x001fc8000ff1e0ff */
[----:B---3--:R-:W-:Y:S01]  /*0120*/  IADD3.X R7, PT, PT, RZ, UR6, RZ, P0, !PT ;  /* 0x00000006ff077c10 */ /* 0x008fe200087fe4ff */
[----:B-12---:R0:W-:Y:S08]  /*0130*/  STL.128 [R1], R12 ;  /* 0x0000000c01007387 */ /* 0x0061f00000100c00 */
[----:B------:R-:W-:-:S07]  /*0140*/  LEPC R20, `(.L_x_0) ;  /* 0x000000001014794e */ /* 0x000fce0000000000 */
[----:B0-----:R-:W-:Y:S05]  /*0150*/  CALL.ABS.NOINC R8 ;  /* 0x0000000008007343 */ /* 0x001fea0003c00000 */
.L_x_0:
[----:B------:R-:W-:Y:S05]  /*0160*/  EXIT ;  /* 0x000000000000794d */ /* 0x000fea0003800000 */
.L_x_1:
[----:B------:R-:W-:-:S00]  /*0170*/  BRA `(.L_x_1) ;  /* 0xfffffffc00fc7947 */ /* 0x000fc0000383ffff */
[----:B------:R-:W-:-:S00]  /*0180*/  NOP ;  /* 0x0000000000007918 */ /* 0x000fc00000000000 */
[----:B------:R-:W-:-:S00]  /*0190*/  NOP ;  /* 0x0000000000007918 */ /* 0x000fc00000000000 */
[----:B------:R-:W-:-:S00]  /*01a0*/  NOP ;  /* 0x0000000000007918 */ /* 0x000fc00000000000 */
[----:B------:R-:W-:-:S00]  /*01b0*/  NOP ;  /* 0x0000000000007918 */ /* 0x000fc00000000000 */
[----:B------:R-:W-:-:S00]  /*01c0*/  NOP ;  /* 0x0000000000007918 */ /* 0x000fc00000000000 */
[----:B------:R-:W-:-:S00]  /*01d0*/  NOP ;  /* 0x0000000000007918 */ /* 0x000fc00000000000 */
[----:B------:R-:W-:-:S00]  /*01e0*/  NOP ;  /* 0x0000000000007918 */ /* 0x000fc00000000000 */
[----:B------:R-:W-:-:S00]  /*01f0*/  NOP ;  /* 0x0000000000007918 */ /* 0x000fc00000000000 */
.L_x_4:


//--------------------- .text._Z25unique_idx_calc_threadIdxPi --------------------------
	.section	.text._Z25unique_idx_calc_threadIdxPi,"ax",@progbits
	.align	128
        .global         _Z25unique_idx_calc_threadIdxPi
        .type           _Z25unique_idx_calc_threadIdxPi,@function
        .size           _Z25unique_idx_calc_threadIdxPi,(.L_x_5 - _Z25unique_idx_calc_threadIdxPi)
        .other          _Z25unique_idx_calc_threadIdxPi,@"STO_CUDA_ENTRY STV_DEFAULT"
_Z25unique_idx_calc_threadIdxPi:
.text._Z25unique_idx_calc_threadIdxPi:
[----:B------:R-:W0:Y:S01]  /*0000*/  LDC R1, c[0x0][0x37c] ;  /* 0x0000df00ff017b82 */ /* 0x000e220000000800 */
[----:B------:R-:W1:Y:S07]  /*0010*/  S2R R10, SR_TID.X ;  /* 0x00000000000a7919 */ /* 0x000e6e0000002100 */
[----:B------:R-:W1:Y:S01]  /*0020*/  LDC.64 R2, c[0x0][0x380] ;  /* 0x0000e000ff027b82 */ /* 0x000e620000000a00 */
[----:B------:R-:W2:Y:S01]  /*0030*/  LDCU.64 UR4, c[0x0][0x358] ;  /* 0x00006b00ff0477ac */ /* 0x000ea20008000a00 */
[----:B0-----:R-:W-:Y:S01]  /*0040*/  VIADD R1, R1, 0xfffffff8 ;  /* 0xfffffff801017836 */ /* 0x001fe20000000000 */
[----:B------:R-:W0:Y:S01]  /*0050*/  LDCU.64 UR6, c[0x4][0x8] ;  /* 0x01000100ff0677ac */ /* 0x000e220008000a00 */
[----:B-1----:R-:W-:-:S05]  /*0060*/  IMAD.WIDE.U32 R2, R10, 0x4, R2 ;  /* 0x000000040a027825 */ /* 0x002fca00078e0002 */
[----:B--2---:R-:W2:Y:S01]  /*0070*/  LDG.E R11, desc[UR4][R2.64] ;  /* 0x00000004020b7981 */ /* 0x004ea2000c1e1900 */
[----:B------:R-:W-:Y:S01]  /*0080*/  MOV R0, 0x0 ;  /* 0x0000000000007802 */ /* 0x000fe20000000f00 */
[----:B------:R-:W1:Y:S01]  /*0090*/  LDCU UR4, c[0x0][0x2f8] ;  /* 0x00005f00ff0477ac */ /* 0x000e620008000800 */
[----:B0-----:R-:W-:Y:S01]  /*00a0*/  IMAD.U32 R4, RZ, RZ, UR6 ;  /* 0x00000006ff047e24 */ /* 0x001fe2000f8e00ff */
[----:B------:R-:W-:Y:S01]  /*00b0*/  MOV R5, UR7 ;  /* 0x0000000700057c02 */ /* 0x000fe20008000f00 */
[----:B------:R0:W3:Y:S01]  /*00c0*/  LDC.64 R8, c[0x4][R0] ;  /* 0x0100000000087b82 */ /* 0x0000e20000000a00 */
[----:B------:R-:W4:Y:S01]  /*00d0*/  LDCU UR5, c[0x0][0x2fc] ;  /* 0x00005f80ff0577ac */ /* 0x000f220008000800 */
[----:B-1----:R-:W-:-:S05]  /*00e0*/  IADD3 R6, P0, PT, R1, UR4, RZ ;  /* 0x0000000401067c10 */ /* 0x002fca000ff1e0ff */
[----:B----4-:R-:W-:Y:S01]  /*00f0*/  IMAD.X R7, RZ, RZ, UR5, P0 ;  /* 0x00000005ff077e24 */ /* 0x010fe200080e06ff */
[----:B--23--:R0:W-:Y:S07]  /*0100*/  STL.64 [R1], R10 ;  /* 0x0000000a01007387 */ /* 0x00c1ee0000100a00 */
[----:B------:R-:W-:-:S07]  /*0110*/  LEPC R20, `(.L_x_2) ;  /* 0x000000001014794e */ /* 0x000fce0000000000 */
[----:B0-----:R-:W-:Y:S05]  /*0120*/  CALL.ABS.NOINC R8 ;  /* 0x0000000008007343 */ /* 0x001fea0003c00000 */
.L_x_2:
[----:B------:R-:W-:Y:S05]  /*0130*/  EXIT ;  /* 0x000000000000794d */ /* 0x000fea0003800000 */
.L_x_3:
        /* <DEDUP_REMOVED lines=12> */
.L_x_5:


//--------------------- .nv.global.init           --------------------------
	.section	.nv.global.init,"aw",@progbits
.nv.global.init:
	.type		$str,@object
	.size		$str,($str$1 - $str)
$str:
        /*0000*/ 	.byte	0x74, 0x68, 0x72, 0x65, 0x61, 0x64, 0x49, 0x64, 0x78, 0x20, 0x3a, 0x20, 0x25, 0x64, 0x2c, 0x20
        /*0010*/ 	.byte	0x20, 0x76, 0x61, 0x6c, 0x75, 0x65, 0x20, 0x3a, 0x20, 0x25, 0x64, 0x20, 0x0a, 0x00
	.type		$str$1,@object
	.size		$str$1,(.L_1 - $str$1)
$str$1:
        /*001e*/ 	.byte	0x62, 0x6c, 0x6f, 0x63, 0x6b, 0x49, 0x64, 0x78, 0x2e, 0x78, 0x20, 0x3a, 0x20, 0x25, 0x64, 0x2c
        /*002e*/ 	.byte	0x20, 0x74, 0x68, 0x72, 0x65, 0x61, 0x64, 0x49, 0x64, 0x78, 0x2e, 0x78, 0x20, 0x3a, 0x20, 0x25
        /*003e*/ 	.byte	0x64, 0x2c, 0x20, 0x67, 0x69, 0x64, 0x20, 0x3a, 0x20, 0x25, 0x64, 0x2c, 0x20, 0x76, 0x61, 0x6c
        /*004e*/ 	.byte	0x75, 0x65, 0x20, 0x3a, 0x20, 0x25, 0x64, 0x20, 0x0a, 0x00
.L_1:


//--------------------- .nv.shared.reserved.0     --------------------------
	.section	.nv.shared.reserved.0,"aw",@nobits
	.weak		__nv_reservedSMEM_offset_0_alias
	.size		__nv_reservedSMEM_offset_0_alias, 0, 64
	.other		__nv_reservedSMEM_offset_0_alias,@"STO_CUDA_RESERVED_SHARED STV_DEFAULT"
__nv_reservedSMEM_offset_0_alias:
	.zero		0
	.zero		64


//--------------------- .nv.constant0._Z22unique_gid_calculationPi --------------------------
	.section	.nv.constant0._Z22unique_gid_calculationPi,"a",@progbits
	.sectionflags	@""
	.align	4
.nv.constant0._Z22unique_gid_calculationPi:
	.zero		904


//--------------------- .nv.constant0._Z25unique_idx_calc_threadIdxPi --------------------------
	.section	.nv.constant0._Z25unique_idx_calc_threadIdxPi,"a",@progbits
	.sectionflags	@""
	.align	4
.nv.constant0._Z25unique_idx_calc_threadIdxPi:
	.zero		904


//--------------------- SYMBOLS --------------------------

	.type		.nv.reservedSmem.offset0,@object
	.size		.nv.reservedSmem.offset0,0x4
	.type		vprintf,@function
